//
// Generated by NVIDIA NVVM Compiler
//
// Compiler Build ID: CL-36424714
// Cuda compilation tools, release 13.0, V13.0.88
// Based on NVVM 20.0.0
//

.version 9.0
.target sm_100
.address_size 64

	// .globl	_Z22imageBlurAverageKernelv

.visible .entry _Z22imageBlurAverageKernelv()
{


	ret;

}


// ===== COMPILED SASS (sm_100) =====

	.target	sm_100

	.elftype	@"ET_EXEC"


//--------------------- .note.nv.tkinfo           --------------------------
	.section	.note.nv.tkinfo,"",@"SHT_NOTE"
	.sectionflags	@"SHF_NOTE_NV_TKINFO"
	.tkinfo
        /*0018*/ 	.word	0x00000002
        /*0030*/ 	.string	""
        /*0030*/ 	.string	"ptxas"
        /*0030*/ 	.string	"Cuda compilation tools, release 13.0, V13.0.88"
        /*0030*/ 	.string	"Build cuda_13.0.r13.0/compiler.36424714_0"
        /*0030*/ 	.string	"-arch sm_100 -m 64 "



//--------------------- .note.nv.cuinfo           --------------------------
	.section	.note.nv.cuinfo,"",@"SHT_NOTE"
	.sectionflags	@"SHF_NOTE_NV_CUINFO"
        /*0018*/ 	.short	0x0002
        /*001a*/ 	.short	0x0064
        /*001c*/ 	.short	0x0082
	.zero		2


//--------------------- .nv.info                  --------------------------
	.section	.nv.info,"",@"SHT_CUDA_INFO"
	.align	4


	//----- nvinfo : EIATTR_REGCOUNT
	.align		4
        /*0000*/ 	.byte	0x04, 0x2f
        /*0002*/ 	.short	(.L_1 - .L_0)
	.align		4
.L_0:
        /*0004*/ 	.word	index@(_Z22imageBlurAverageKernelv)
        /*0008*/ 	.word	0x00000004


	//----- nvinfo : EIATTR_FRAME_SIZE
	.align		4
.L_1:
        /*000c*/ 	.byte	0x04, 0x11
        /*000e*/ 	.short	(.L_3 - .L_2)
	.align		4
.L_2:
        /*0010*/ 	.word	index@(_Z22imageBlurAverageKernelv)
        /*0014*/ 	.word	0x00000000


	//----- nvinfo : EIATTR_MIN_STACK_SIZE
	.align		4
.L_3:
        /*0018*/ 	.byte	0x04, 0x12
        /*001a*/ 	.short	(.L_5 - .L_4)
	.align		4
.L_4:
        /*001c*/ 	.word	index@(_Z22imageBlurAverageKernelv)
        /*0020*/ 	.word	0x00000000
.L_5:


//--------------------- .nv.compat                --------------------------
	.section	.nv.compat,"",@"SHT_CUDA_COMPAT_INFO"
	.align	4
        /*0000*/ 	.byte	0x02, 0x09, 0x00, 0x00, 0x02, 0x02, 0x01, 0x00, 0x02, 0x05, 0x05, 0x00, 0x03, 0x07, 0x01, 0x01
        /*0010*/ 	.byte	0x02, 0x03, 0x00, 0x00, 0x02, 0x06, 0x01, 0x00, 0x04, 0x0b, 0x08, 0x00, 0x09, 0x00, 0x00, 0x00
        /*0020*/ 	.byte	0x00, 0x00, 0x00, 0x00


//--------------------- .nv.info._Z22imageBlurAverageKernelv --------------------------
	.section	.nv.info._Z22imageBlurAverageKernelv,"",@"SHT_CUDA_INFO"
	.sectionflags	@""
	.align	4


	//----- nvinfo : EIATTR_CUDA_API_VERSION
	.align		4
        /*0000*/ 	.byte	0x04, 0x37
        /*0002*/ 	.short	(.L_7 - .L_6)
.L_6:
        /*0004*/ 	.word	0x00000082


	//----- nvinfo : EIATTR_SPARSE_MMA_MASK
	.align		4
.L_7:
        /*0008*/ 	.byte	0x03, 0x50
        /*000a*/ 	.short	0x0000


	//----- nvinfo : EIATTR_MAXREG_COUNT
	.align		4
        /*000c*/ 	.byte	0x03, 0x1b
        /*000e*/ 	.short	0x00ff


	//----- nvinfo : EIATTR_MERCURY_ISA_VERSION
	.align		4
        /*0010*/ 	.byte	0x03, 0x5f
        /*0012*/ 	.short	0x0101


	//----- nvinfo : EIATTR_VRC_CTA_INIT_COUNT
	.align		4
        /*0014*/ 	.byte	0x02, 0x4a
	.zero		1
	.zero		1


	//----- nvinfo : EIATTR_EXIT_INSTR_OFFSETS
	.align		4
        /*0018*/ 	.byte	0x04, 0x1c
        /*001a*/ 	.short	(.L_9 - .L_8)


	//   ....[0]....
.L_8:
        /*001c*/ 	.word	0x00000010


	//----- nvinfo : EIATTR_SW_WAR
	.align		4
.L_9:
        /*0020*/ 	.byte	0x04, 0x36
        /*0022*/ 	.short	(.L_11 - .L_10)
.L_10:
        /*0024*/ 	.word	0x00000008
.L_11:


//--------------------- .nv.callgraph             --------------------------
	.section	.nv.callgraph,"",@"SHT_CUDA_CALLGRAPH"
	.align	4
	.sectionentsize	8
	.align		4
        /*0000*/ 	.word	0x00000000
	.align		4
        /*0004*/ 	.word	0xffffffff
	.align		4
        /*0008*/ 	.word	0x00000000
	.align		4
        /*000c*/ 	.word	0xfffffffe
	.align		4
        /*0010*/ 	.word	0x00000000
	.align		4
        /*0014*/ 	.word	0xfffffffd
	.align		4
        /*0018*/ 	.word	0x00000000
	.align		4
        /*001c*/ 	.word	0xfffffffc


//--------------------- .text._Z22imageBlurAverageKernelv --------------------------
	.section	.text._Z22imageBlurAverageKernelv,"ax",@progbits
	.align	128
        .global         _Z22imageBlurAverageKernelv
        .type           _Z22imageBlurAverageKernelv,@function
        .size           _Z22imageBlurAverageKernelv,(.L_x_1 - _Z22imageBlurAverageKernelv)
        .other          _Z22imageBlurAverageKernelv,@"STO_CUDA_ENTRY STV_DEFAULT"
_Z22imageBlurAverageKernelv:
.text._Z22imageBlurAverageKernelv:
[----:B------:R-:W-:Y:S01]  /*0000*/  LDC R1, c[0x0][0x37c] ;  /* 0x0000df00ff017b82 */ /* 0x000fe20000000800 */
[----:B------:R-:W-:Y:S05]  /*0010*/  EXIT ;  /* 0x000000000000794d */ /* 0x000fea0003800000 */
.L_x_0:
[----:B------:R-:W-:-:S00]  /*0020*/  BRA `(.L_x_0) ;  /* 0xfffffffc00fc7947 */ /* 0x000fc0000383ffff */
[----:B------:R-:W-:-:S00]  /*0030*/  NOP ;  /* 0x0000000000007918 */ /* 0x000fc00000000000 */
        /* <DEDUP_REMOVED lines=12> */
.L_x_1:


//--------------------- .nv.shared.reserved.0     --------------------------
	.section	.nv.shared.reserved.0,"aw",@nobits
	.weak		__nv_reservedSMEM_offset_0_alias
	.size		__nv_reservedSMEM_offset_0_alias, 0, 64
	.other		__nv_reservedSMEM_offset_0_alias,@"STO_CUDA_RESERVED_SHARED STV_DEFAULT"
__nv_reservedSMEM_offset_0_alias:
	.zero		0
	.zero		64


//--------------------- .nv.constant0._Z22imageBlurAverageKernelv --------------------------
	.section	.nv.constant0._Z22imageBlurAverageKernelv,"a",@progbits
	.sectionflags	@""
	.align	4
.nv.constant0._Z22imageBlurAverageKernelv:
	.zero		896


//--------------------- SYMBOLS --------------------------

	.type		.nv.reservedSmem.offset0,@object
	.size		.nv.reservedSmem.offset0,0x4
